//
// Generated by NVIDIA NVVM Compiler
//
// Compiler Build ID: CL-36424714
// Cuda compilation tools, release 13.0, V13.0.88
// Based on NVVM 20.0.0
//

.version 9.0
.target sm_100
.address_size 64

	// .globl	_Z15gemm_coalescingPKfS0_Pfiiiff

.visible .entry _Z15gemm_coalescingPKfS0_Pfiiiff(
	.param .u64 .ptr .align 1 _Z15gemm_coalescingPKfS0_Pfiiiff_param_0,
	.param .u64 .ptr .align 1 _Z15gemm_coalescingPKfS0_Pfiiiff_param_1,
	.param .u64 .ptr .align 1 _Z15gemm_coalescingPKfS0_Pfiiiff_param_2,
	.param .u32 _Z15gemm_coalescingPKfS0_Pfiiiff_param_3,
	.param .u32 _Z15gemm_coalescingPKfS0_Pfiiiff_param_4,
	.param .u32 _Z15gemm_coalescingPKfS0_Pfiiiff_param_5,
	.param .f32 _Z15gemm_coalescingPKfS0_Pfiiiff_param_6,
	.param .f32 _Z15gemm_coalescingPKfS0_Pfiiiff_param_7
)
{
	.reg .pred 	%p<13>;
	.reg .b32 	%r<100>;
	.reg .b32 	%f<73>;
	.reg .b64 	%rd<70>;

	ld.param.u64 	%rd4, [_Z15gemm_coalescingPKfS0_Pfiiiff_param_0];
	ld.param.u64 	%rd5, [_Z15gemm_coalescingPKfS0_Pfiiiff_param_1];
	ld.param.u32 	%r46, [_Z15gemm_coalescingPKfS0_Pfiiiff_param_3];
	ld.param.u32 	%r47, [_Z15gemm_coalescingPKfS0_Pfiiiff_param_4];
	ld.param.u32 	%r45, [_Z15gemm_coalescingPKfS0_Pfiiiff_param_5];
	ld.param.f32 	%f13, [_Z15gemm_coalescingPKfS0_Pfiiiff_param_6];
	ld.param.f32 	%f14, [_Z15gemm_coalescingPKfS0_Pfiiiff_param_7];
	cvta.to.global.u64 	%rd1, %rd5;
	cvta.to.global.u64 	%rd2, %rd4;
	mov.u32 	%r48, %ctaid.x;
	shl.b32 	%r49, %r48, 5;
	mov.u32 	%r50, %tid.x;
	shr.u32 	%r51, %r50, 5;
	or.b32  	%r1, %r49, %r51;
	mov.u32 	%r52, %ctaid.y;
	shl.b32 	%r2, %r52, 5;
	and.b32  	%r3, %r50, 31;
	or.b32  	%r53, %r2, %r3;
	setp.ge.u32 	%p1, %r1, %r46;
	setp.ge.u32 	%p2, %r53, %r47;
	or.pred  	%p3, %p1, %p2;
	@%p3 bra 	$L__BB0_14;
	setp.lt.s32 	%p4, %r45, 1;
	mov.f32 	%f72, 0f00000000;
	@%p4 bra 	$L__BB0_13;
	mul.lo.s32 	%r5, %r45, %r1;
	and.b32  	%r6, %r45, 7;
	setp.lt.u32 	%p5, %r45, 8;
	mov.f32 	%f72, 0f00000000;
	mov.b32 	%r98, 0;
	@%p5 bra 	$L__BB0_5;
	and.b32  	%r98, %r45, 2147483640;
	neg.s32 	%r96, %r98;
	add.s32 	%r55, %r47, %r2;
	add.s32 	%r95, %r55, %r3;
	shl.b32 	%r10, %r47, 3;
	shl.b32 	%r56, %r47, 1;
	add.s32 	%r57, %r2, %r56;
	add.s32 	%r94, %r57, %r3;
	mad.lo.s32 	%r58, %r47, 3, %r2;
	add.s32 	%r93, %r58, %r3;
	shl.b32 	%r59, %r47, 2;
	add.s32 	%r60, %r2, %r59;
	add.s32 	%r92, %r60, %r3;
	mad.lo.s32 	%r61, %r47, 5, %r2;
	add.s32 	%r91, %r61, %r3;
	mad.lo.s32 	%r62, %r47, 6, %r2;
	add.s32 	%r90, %r62, %r3;
	mad.lo.s32 	%r63, %r47, 7, %r2;
	add.s32 	%r89, %r63, %r3;
	add.s32 	%r87, %r5, 3;
	mov.f32 	%f72, 0f00000000;
	mov.u32 	%r88, %r53;
$L__BB0_4:
	.pragma "nounroll";
	add.s32 	%r64, %r87, -3;
	mul.wide.u32 	%rd6, %r64, 4;
	add.s64 	%rd7, %rd2, %rd6;
	ld.global.f32 	%f19, [%rd7];
	mul.wide.u32 	%rd8, %r88, 4;
	add.s64 	%rd9, %rd1, %rd8;
	ld.global.f32 	%f20, [%rd9];
	fma.rn.f32 	%f21, %f19, %f20, %f72;
	add.s32 	%r65, %r87, -2;
	mul.wide.u32 	%rd10, %r65, 4;
	add.s64 	%rd11, %rd2, %rd10;
	ld.global.f32 	%f22, [%rd11];
	mul.wide.u32 	%rd12, %r95, 4;
	add.s64 	%rd13, %rd1, %rd12;
	ld.global.f32 	%f23, [%rd13];
	fma.rn.f32 	%f24, %f22, %f23, %f21;
	add.s32 	%r66, %r87, -1;
	mul.wide.u32 	%rd14, %r66, 4;
	add.s64 	%rd15, %rd2, %rd14;
	ld.global.f32 	%f25, [%rd15];
	mul.wide.u32 	%rd16, %r94, 4;
	add.s64 	%rd17, %rd1, %rd16;
	ld.global.f32 	%f26, [%rd17];
	fma.rn.f32 	%f27, %f25, %f26, %f24;
	add.s32 	%r67, %r87, 4;
	mul.wide.u32 	%rd18, %r87, 4;
	add.s64 	%rd19, %rd2, %rd18;
	ld.global.f32 	%f28, [%rd19];
	mul.wide.u32 	%rd20, %r93, 4;
	add.s64 	%rd21, %rd1, %rd20;
	ld.global.f32 	%f29, [%rd21];
	fma.rn.f32 	%f30, %f28, %f29, %f27;
	add.s32 	%r68, %r87, 1;
	mul.wide.u32 	%rd22, %r68, 4;
	add.s64 	%rd23, %rd2, %rd22;
	ld.global.f32 	%f31, [%rd23];
	mul.wide.u32 	%rd24, %r92, 4;
	add.s64 	%rd25, %rd1, %rd24;
	ld.global.f32 	%f32, [%rd25];
	fma.rn.f32 	%f33, %f31, %f32, %f30;
	add.s32 	%r69, %r87, 2;
	mul.wide.u32 	%rd26, %r69, 4;
	add.s64 	%rd27, %rd2, %rd26;
	ld.global.f32 	%f34, [%rd27];
	mul.wide.u32 	%rd28, %r91, 4;
	add.s64 	%rd29, %rd1, %rd28;
	ld.global.f32 	%f35, [%rd29];
	fma.rn.f32 	%f36, %f34, %f35, %f33;
	add.s32 	%r70, %r87, 3;
	mul.wide.u32 	%rd30, %r70, 4;
	add.s64 	%rd31, %rd2, %rd30;
	ld.global.f32 	%f37, [%rd31];
	mul.wide.u32 	%rd32, %r90, 4;
	add.s64 	%rd33, %rd1, %rd32;
	ld.global.f32 	%f38, [%rd33];
	fma.rn.f32 	%f39, %f37, %f38, %f36;
	mul.wide.u32 	%rd34, %r67, 4;
	add.s64 	%rd35, %rd2, %rd34;
	ld.global.f32 	%f40, [%rd35];
	mul.wide.u32 	%rd36, %r89, 4;
	add.s64 	%rd37, %rd1, %rd36;
	ld.global.f32 	%f41, [%rd37];
	fma.rn.f32 	%f72, %f40, %f41, %f39;
	add.s32 	%r96, %r96, 8;
	add.s32 	%r95, %r95, %r10;
	add.s32 	%r94, %r94, %r10;
	add.s32 	%r93, %r93, %r10;
	add.s32 	%r92, %r92, %r10;
	add.s32 	%r91, %r91, %r10;
	add.s32 	%r90, %r90, %r10;
	add.s32 	%r89, %r89, %r10;
	add.s32 	%r88, %r88, %r10;
	add.s32 	%r87, %r87, 8;
	setp.ne.s32 	%p6, %r96, 0;
	@%p6 bra 	$L__BB0_4;
$L__BB0_5:
	setp.eq.s32 	%p7, %r6, 0;
	@%p7 bra 	$L__BB0_13;
	and.b32  	%r39, %r45, 3;
	setp.lt.u32 	%p8, %r6, 4;
	@%p8 bra 	$L__BB0_8;
	add.s32 	%r71, %r98, %r5;
	mul.wide.u32 	%rd38, %r71, 4;
	add.s64 	%rd39, %rd2, %rd38;
	ld.global.f32 	%f43, [%rd39];
	mad.lo.s32 	%r72, %r98, %r47, %r53;
	mul.wide.u32 	%rd40, %r72, 4;
	add.s64 	%rd41, %rd1, %rd40;
	ld.global.f32 	%f44, [%rd41];
	fma.rn.f32 	%f45, %f43, %f44, %f72;
	add.s32 	%r73, %r71, 1;
	mul.wide.u32 	%rd42, %r73, 4;
	add.s64 	%rd43, %rd2, %rd42;
	ld.global.f32 	%f46, [%rd43];
	add.s32 	%r74, %r72, %r47;
	mul.wide.u32 	%rd44, %r74, 4;
	add.s64 	%rd45, %rd1, %rd44;
	ld.global.f32 	%f47, [%rd45];
	fma.rn.f32 	%f48, %f46, %f47, %f45;
	add.s32 	%r75, %r71, 2;
	mul.wide.u32 	%rd46, %r75, 4;
	add.s64 	%rd47, %rd2, %rd46;
	ld.global.f32 	%f49, [%rd47];
	add.s32 	%r76, %r74, %r47;
	mul.wide.u32 	%rd48, %r76, 4;
	add.s64 	%rd49, %rd1, %rd48;
	ld.global.f32 	%f50, [%rd49];
	fma.rn.f32 	%f51, %f49, %f50, %f48;
	add.s32 	%r77, %r71, 3;
	mul.wide.u32 	%rd50, %r77, 4;
	add.s64 	%rd51, %rd2, %rd50;
	ld.global.f32 	%f52, [%rd51];
	add.s32 	%r78, %r76, %r47;
	mul.wide.u32 	%rd52, %r78, 4;
	add.s64 	%rd53, %rd1, %rd52;
	ld.global.f32 	%f53, [%rd53];
	fma.rn.f32 	%f72, %f52, %f53, %f51;
	add.s32 	%r98, %r98, 4;
$L__BB0_8:
	setp.eq.s32 	%p9, %r39, 0;
	@%p9 bra 	$L__BB0_13;
	setp.eq.s32 	%p10, %r39, 1;
	@%p10 bra 	$L__BB0_11;
	add.s32 	%r79, %r98, %r5;
	mul.wide.u32 	%rd54, %r79, 4;
	add.s64 	%rd55, %rd2, %rd54;
	ld.global.f32 	%f55, [%rd55];
	mad.lo.s32 	%r80, %r98, %r47, %r53;
	mul.wide.u32 	%rd56, %r80, 4;
	add.s64 	%rd57, %rd1, %rd56;
	ld.global.f32 	%f56, [%rd57];
	fma.rn.f32 	%f57, %f55, %f56, %f72;
	add.s32 	%r81, %r79, 1;
	mul.wide.u32 	%rd58, %r81, 4;
	add.s64 	%rd59, %rd2, %rd58;
	ld.global.f32 	%f58, [%rd59];
	add.s32 	%r82, %r80, %r47;
	mul.wide.u32 	%rd60, %r82, 4;
	add.s64 	%rd61, %rd1, %rd60;
	ld.global.f32 	%f59, [%rd61];
	fma.rn.f32 	%f72, %f58, %f59, %f57;
	add.s32 	%r98, %r98, 2;
$L__BB0_11:
	and.b32  	%r83, %r45, 1;
	setp.eq.b32 	%p11, %r83, 1;
	not.pred 	%p12, %p11;
	@%p12 bra 	$L__BB0_13;
	add.s32 	%r84, %r98, %r5;
	mul.wide.u32 	%rd62, %r84, 4;
	add.s64 	%rd63, %rd2, %rd62;
	ld.global.f32 	%f60, [%rd63];
	mad.lo.s32 	%r85, %r98, %r47, %r53;
	mul.wide.u32 	%rd64, %r85, 4;
	add.s64 	%rd65, %rd1, %rd64;
	ld.global.f32 	%f61, [%rd65];
	fma.rn.f32 	%f72, %f60, %f61, %f72;
$L__BB0_13:
	ld.param.u64 	%rd69, [_Z15gemm_coalescingPKfS0_Pfiiiff_param_2];
	mad.lo.s32 	%r86, %r47, %r1, %r53;
	cvta.to.global.u64 	%rd66, %rd69;
	mul.wide.u32 	%rd67, %r86, 4;
	add.s64 	%rd68, %rd66, %rd67;
	ld.global.f32 	%f62, [%rd68];
	mul.f32 	%f63, %f14, %f62;
	fma.rn.f32 	%f64, %f13, %f72, %f63;
	st.global.f32 	[%rd68], %f64;
$L__BB0_14:
	ret;

}


// ===== COMPILED SASS (sm_100) =====

	.target	sm_100

	.elftype	@"ET_EXEC"


//--------------------- .note.nv.tkinfo           --------------------------
	.section	.note.nv.tkinfo,"",@"SHT_NOTE"
	.sectionflags	@"SHF_NOTE_NV_TKINFO"
	.tkinfo
        /*0018*/ 	.word	0x00000002
        /*0030*/ 	.string	""
        /*0030*/ 	.string	"ptxas"
        /*0030*/ 	.string	"Cuda compilation tools, release 13.0, V13.0.88"
        /*0030*/ 	.string	"Build cuda_13.0.r13.0/compiler.36424714_0"
        /*0030*/ 	.string	"-arch sm_100 -m 64 "



//--------------------- .note.nv.cuinfo           --------------------------
	.section	.note.nv.cuinfo,"",@"SHT_NOTE"
	.sectionflags	@"SHF_NOTE_NV_CUINFO"
        /*0018*/ 	.short	0x0002
        /*001a*/ 	.short	0x0064
        /*001c*/ 	.short	0x0082
	.zero		2


//--------------------- .nv.info                  --------------------------
	.section	.nv.info,"",@"SHT_CUDA_INFO"
	.align	4


	//----- nvinfo : EIATTR_REGCOUNT
	.align		4
        /*0000*/ 	.byte	0x04, 0x2f
        /*0002*/ 	.short	(.L_1 - .L_0)
	.align		4
.L_0:
        /*0004*/ 	.word	index@(_Z15gemm_coalescingPKfS0_Pfiiiff)
        /*0008*/ 	.word	0x00000020


	//----- nvinfo : EIATTR_FRAME_SIZE
	.align		4
.L_1:
        /*000c*/ 	.byte	0x04, 0x11
        /*000e*/ 	.short	(.L_3 - .L_2)
	.align		4
.L_2:
        /*0010*/ 	.word	index@(_Z15gemm_coalescingPKfS0_Pfiiiff)
        /*0014*/ 	.word	0x00000000


	//----- nvinfo : EIATTR_MIN_STACK_SIZE
	.align		4
.L_3:
        /*0018*/ 	.byte	0x04, 0x12
        /*001a*/ 	.short	(.L_5 - .L_4)
	.align		4
.L_4:
        /*001c*/ 	.word	index@(_Z15gemm_coalescingPKfS0_Pfiiiff)
        /*0020*/ 	.word	0x00000000
.L_5:


//--------------------- .nv.compat                --------------------------
	.section	.nv.compat,"",@"SHT_CUDA_COMPAT_INFO"
	.align	4
        /*0000*/ 	.byte	0x02, 0x09, 0x00, 0x00, 0x02, 0x02, 0x01, 0x00, 0x02, 0x05, 0x05, 0x00, 0x03, 0x07, 0x01, 0x01
        /*0010*/ 	.byte	0x02, 0x03, 0x00, 0x00, 0x02, 0x06, 0x01, 0x00, 0x04, 0x0b, 0x08, 0x00, 0x09, 0x00, 0x00, 0x00
        /*0020*/ 	.byte	0x00, 0x00, 0x00, 0x00


//--------------------- .nv.info._Z15gemm_coalescingPKfS0_Pfiiiff --------------------------
	.section	.nv.info._Z15gemm_coalescingPKfS0_Pfiiiff,"",@"SHT_CUDA_INFO"
	.sectionflags	@""
	.align	4


	//----- nvinfo : EIATTR_CUDA_API_VERSION
	.align		4
        /*0000*/ 	.byte	0x04, 0x37
        /*0002*/ 	.short	(.L_7 - .L_6)
.L_6:
        /*0004*/ 	.word	0x00000082


	//----- nvinfo : EIATTR_KPARAM_INFO
	.align		4
.L_7:
        /*0008*/ 	.byte	0x04, 0x17
        /*000a*/ 	.short	(.L_9 - .L_8)
.L_8:
        /*000c*/ 	.word	0x00000000
        /*0010*/ 	.short	0x0007
        /*0012*/ 	.short	0x0028
        /*0014*/ 	.byte	0x00, 0xf0, 0x11, 0x00


	//----- nvinfo : EIATTR_KPARAM_INFO
	.align		4
.L_9:
        /*0018*/ 	.byte	0x04, 0x17
        /*001a*/ 	.short	(.L_11 - .L_10)
.L_10:
        /*001c*/ 	.word	0x00000000
        /*0020*/ 	.short	0x0006
        /*0022*/ 	.short	0x0024
        /*0024*/ 	.byte	0x00, 0xf0, 0x11, 0x00


	//----- nvinfo : EIATTR_KPARAM_INFO
	.align		4
.L_11:
        /*0028*/ 	.byte	0x04, 0x17
        /*002a*/ 	.short	(.L_13 - .L_12)
.L_12:
        /*002c*/ 	.word	0x00000000
        /*0030*/ 	.short	0x0005
        /*0032*/ 	.short	0x0020
        /*0034*/ 	.byte	0x00, 0xf0, 0x11, 0x00


	//----- nvinfo : EIATTR_KPARAM_INFO
	.align		4
.L_13:
        /*0038*/ 	.byte	0x04, 0x17
        /*003a*/ 	.short	(.L_15 - .L_14)
.L_14:
        /*003c*/ 	.word	0x00000000
        /*0040*/ 	.short	0x0004
        /*0042*/ 	.short	0x001c
        /*0044*/ 	.byte	0x00, 0xf0, 0x11, 0x00


	//----- nvinfo : EIATTR_KPARAM_INFO
	.align		4
.L_15:
        /*0048*/ 	.byte	0x04, 0x17
        /*004a*/ 	.short	(.L_17 - .L_16)
.L_16:
        /*004c*/ 	.word	0x00000000
        /*0050*/ 	.short	0x0003
        /*0052*/ 	.short	0x0018
        /*0054*/ 	.byte	0x00, 0xf0, 0x11, 0x00


	//----- nvinfo : EIATTR_KPARAM_INFO
	.align		4
.L_17:
        /*0058*/ 	.byte	0x04, 0x17
        /*005a*/ 	.short	(.L_19 - .L_18)
.L_18:
        /*005c*/ 	.word	0x00000000
        /*0060*/ 	.short	0x0002
        /*0062*/ 	.short	0x0010
        /*0064*/ 	.byte	0x00, 0xf5, 0x21, 0x00


	//----- nvinfo : EIATTR_KPARAM_INFO
	.align		4
.L_19:
        /*0068*/ 	.byte	0x04, 0x17
        /*006a*/ 	.short	(.L_21 - .L_20)
.L_20:
        /*006c*/ 	.word	0x00000000
        /*0070*/ 	.short	0x0001
        /*0072*/ 	.short	0x0008
        /*0074*/ 	.byte	0x00, 0xf5, 0x21, 0x00


	//----- nvinfo : EIATTR_KPARAM_INFO
	.align		4
.L_21:
        /*0078*/ 	.byte	0x04, 0x17
        /*007a*/ 	.short	(.L_23 - .L_22)
.L_22:
        /*007c*/ 	.word	0x00000000
        /*0080*/ 	.short	0x0000
        /*0082*/ 	.short	0x0000
        /*0084*/ 	.byte	0x00, 0xf5, 0x21, 0x00


	//----- nvinfo : EIATTR_SPARSE_MMA_MASK
	.align		4
.L_23:
        /*0088*/ 	.byte	0x03, 0x50
        /*008a*/ 	.short	0x0000


	//----- nvinfo : EIATTR_MAXREG_COUNT
	.align		4
        /*008c*/ 	.byte	0x03, 0x1b
        /*008e*/ 	.short	0x00ff


	//----- nvinfo : EIATTR_MERCURY_ISA_VERSION
	.align		4
        /*0090*/ 	.byte	0x03, 0x5f
        /*0092*/ 	.short	0x0101


	//----- nvinfo : EIATTR_VRC_CTA_INIT_COUNT
	.align		4
        /*0094*/ 	.byte	0x02, 0x4a
	.zero		1
	.zero		1


	//----- nvinfo : EIATTR_EXIT_INSTR_OFFSETS
	.align		4
        /*0098*/ 	.byte	0x04, 0x1c
        /*009a*/ 	.short	(.L_25 - .L_24)


	//   ....[0]....
.L_24:
        /*009c*/ 	.word	0x000000c0


	//   ....[1]....
        /*00a0*/ 	.word	0x00000b30


	//----- nvinfo : EIATTR_CBANK_PARAM_SIZE
	.align		4
.L_25:
        /*00a4*/ 	.byte	0x03, 0x19
        /*00a6*/ 	.short	0x002c


	//----- nvinfo : EIATTR_PARAM_CBANK
	.align		4
        /*00a8*/ 	.byte	0x04, 0x0a
        /*00aa*/ 	.short	(.L_27 - .L_26)
	.align		4
.L_26:
        /*00ac*/ 	.word	index@(.nv.constant0._Z15gemm_coalescingPKfS0_Pfiiiff)
        /*00b0*/ 	.short	0x0380
        /*00b2*/ 	.short	0x002c


	//----- nvinfo : EIATTR_SW_WAR
	.align		4
.L_27:
        /*00b4*/ 	.byte	0x04, 0x36
        /*00b6*/ 	.short	(.L_29 - .L_28)
.L_28:
        /*00b8*/ 	.word	0x00000008
.L_29:


//--------------------- .nv.callgraph             --------------------------
	.section	.nv.callgraph,"",@"SHT_CUDA_CALLGRAPH"
	.align	4
	.sectionentsize	8
	.align		4
        /*0000*/ 	.word	0x00000000
	.align		4
        /*0004*/ 	.word	0xffffffff
	.align		4
        /*0008*/ 	.word	0x00000000
	.align		4
        /*000c*/ 	.word	0xfffffffe
	.align		4
        /*0010*/ 	.word	0x00000000
	.align		4
        /*0014*/ 	.word	0xfffffffd
	.align		4
        /*0018*/ 	.word	0x00000000
	.align		4
        /*001c*/ 	.word	0xfffffffc


//--------------------- .text._Z15gemm_coalescingPKfS0_Pfiiiff --------------------------
	.section	.text._Z15gemm_coalescingPKfS0_Pfiiiff,"ax",@progbits
	.align	128
        .global         _Z15gemm_coalescingPKfS0_Pfiiiff
        .type           _Z15gemm_coalescingPKfS0_Pfiiiff,@function
        .size           _Z15gemm_coalescingPKfS0_Pfiiiff,(.L_x_5 - _Z15gemm_coalescingPKfS0_Pfiiiff)
        .other          _Z15gemm_coalescingPKfS0_Pfiiiff,@"STO_CUDA_ENTRY STV_DEFAULT"
_Z15gemm_coalescingPKfS0_Pfiiiff:
.text._Z15gemm_coalescingPKfS0_Pfiiiff:
[----:B------:R-:W-:Y:S01]  /*0000*/  LDC R1, c[0x0][0x37c] ;  /* 0x0000df00ff017b82 */ /* 0x000fe20000000800 */
[----:B------:R-:W0:Y:S07]  /*0010*/  S2R R16, SR_CTAID.Y ;  /* 0x0000000000107919 */ /* 0x000e2e0000002600 */
[----:B------:R-:W1:Y:S01]  /*0020*/  S2UR UR4, SR_CTAID.X ;  /* 0x00000000000479c3 */ /* 0x000e620000002500 */
[----:B------:R-:W2:Y:S07]  /*0030*/  S2R R9, SR_TID.X ;  /* 0x0000000000097919 */ /* 0x000eae0000002100 */
[----:B------:R-:W3:Y:S01]  /*0040*/  LDC.64 R4, c[0x0][0x398] ;  /* 0x0000e600ff047b82 */ /* 0x000ee20000000a00 */
[----:B-1----:R-:W-:Y:S01]  /*0050*/  USHF.L.U32 UR4, UR4, 0x5, URZ ;  /* 0x0000000504047899 */ /* 0x002fe200080006ff */
[----:B0-----:R-:W-:-:S02]  /*0060*/  SHF.L.U32 R16, R16, 0x5, RZ ;  /* 0x0000000510107819 */ /* 0x001fc400000006ff */
[--C-:B--2---:R-:W-:Y:S02]  /*0070*/  SHF.R.U32.HI R3, RZ, 0x5, R9.reuse ;  /* 0x00000005ff037819 */ /* 0x104fe40000011609 */
[----:B------:R-:W-:Y:S02]  /*0080*/  LOP3.LUT R0, R16, 0x1f, R9, 0xf8, !PT ;  /* 0x0000001f10007812 */ /* 0x000fe400078ef809 */
[----:B------:R-:W-:Y:S02]  /*0090*/  LOP3.LUT R3, R3, UR4, RZ, 0xfc, !PT ;  /* 0x0000000403037c12 */ /* 0x000fe4000f8efcff */
[----:B---3--:R-:W-:-:S04]  /*00a0*/  ISETP.GE.U32.AND P0, PT, R0, R5, PT ;  /* 0x000000050000720c */ /* 0x008fc80003f06070 */
[----:B------:R-:W-:-:S13]  /*00b0*/  ISETP.GE.U32.OR P0, PT, R3, R4, P0 ;  /* 0x000000040300720c */ /* 0x000fda0000706470 */
[----:B------:R-:W-:Y:S05]  /*00c0*/  @P0 EXIT ;  /* 0x000000000000094d */ /* 0x000fea0003800000 */
[----:B------:R-:W0:Y:S01]  /*00d0*/  LDC R2, c[0x0][0x3a0] ;  /* 0x0000e800ff027b82 */ /* 0x000e220000000800 */
[----:B------:R-:W1:Y:S01]  /*00e0*/  LDCU.64 UR4, c[0x0][0x358] ;  /* 0x00006b00ff0477ac */ /* 0x000e620008000a00 */
[----:B------:R-:W-:Y:S01]  /*00f0*/  HFMA2 R25, -RZ, RZ, 0, 0 ;  /* 0x00000000ff197431 */ /* 0x000fe200000001ff */
[----:B0-----:R-:W-:-:S13]  /*0100*/  ISETP.GE.AND P0, PT, R2, 0x1, PT ;  /* 0x000000010200780c */ /* 0x001fda0003f06270 */
[----:B-1----:R-:W-:Y:S05]  /*0110*/  @!P0 BRA `(.L_x_0) ;  /* 0x0000000800608947 */ /* 0x002fea0003800000 */
[C---:B------:R-:W-:Y:S02]  /*0120*/  ISETP.GE.U32.AND P1, PT, R2.reuse, 0x8, PT ;  /* 0x000000080200780c */ /* 0x040fe40003f26070 */
[----:B------:R-:W-:Y:S02]  /*0130*/  LOP3.LUT R6, R2, 0x7, RZ, 0xc0, !PT ;  /* 0x0000000702067812 */ /* 0x000fe400078ec0ff */
[----:B------:R-:W-:Y:S02]  /*0140*/  MOV R25, RZ ;  /* 0x000000ff00197202 */ /* 0x000fe40000000f00 */
[----:B------:R-:W-:Y:S02]  /*0150*/  ISETP.NE.AND P0, PT, R6, RZ, PT ;  /* 0x000000ff0600720c */ /* 0x000fe40003f05270 */
[----:B------:R-:W-:-:S05]  /*0160*/  MOV R7, RZ ;  /* 0x000000ff00077202 */ /* 0x000fca0000000f00 */
[----:B------:R-:W-:Y:S06]  /*0170*/  @!P1 BRA `(.L_x_1) ;  /* 0x0000000400409947 */ /* 0x000fec0003800000 */
[----:B------:R-:W-:Y:S01]  /*0180*/  LOP3.LUT R9, R9, 0x1f, RZ, 0xc0, !PT ;  /* 0x0000001f09097812 */ /* 0x000fe200078ec0ff */
[C-C-:B------:R-:W-:Y:S01]  /*0190*/  IMAD R8, R5.reuse, 0x3, R16.reuse ;  /* 0x0000000305087824 */ /* 0x140fe200078e0210 */
[CC--:B------:R-:W-:Y:S01]  /*01a0*/  LEA R4, R5.reuse, R16.reuse, 0x1 ;  /* 0x0000001005047211 */ /* 0x0c0fe200078e08ff */
[C-C-:B------:R-:W-:Y:S01]  /*01b0*/  IMAD R12, R5.reuse, 0x5, R16.reuse ;  /* 0x00000005050c7824 */ /* 0x140fe200078e0210 */
[C---:B------:R-:W-:Y:S01]  /*01c0*/  LEA R10, R5.reuse, R16, 0x2 ;  /* 0x00000010050a7211 */ /* 0x040fe200078e10ff */
[C-C-:B------:R-:W-:Y:S01]  /*01d0*/  IMAD R14, R5.reuse, 0x6, R16.reuse ;  /* 0x00000006050e7824 */ /* 0x140fe200078e0210 */
[----:B------:R-:W-:Y:S01]  /*01e0*/  LOP3.LUT R7, R2, 0x7ffffff8, RZ, 0xc0, !PT ;  /* 0x7ffffff802077812 */ /* 0x000fe200078ec0ff */
[----:B------:R-:W-:Y:S01]  /*01f0*/  IMAD R18, R5, 0x7, R16 ;  /* 0x0000000705127824 */ /* 0x000fe200078e0210 */
[----:B------:R-:W-:Y:S01]  /*0200*/  IADD3 R11, PT, PT, R9, R4, RZ ;  /* 0x00000004090b7210 */ /* 0x000fe20007ffe0ff */
[----:B------:R-:W-:Y:S01]  /*0210*/  IMAD R15, R3, R2, 0x3 ;  /* 0x00000003030f7424 */ /* 0x000fe200078e0202 */
[----:B------:R-:W-:-:S02]  /*0220*/  IADD3 R8, PT, PT, R9, R8, RZ ;  /* 0x0000000809087210 */ /* 0x000fc40007ffe0ff */
[C---:B------:R-:W-:Y:S02]  /*0230*/  IADD3 R10, PT, PT, R9.reuse, R10, RZ ;  /* 0x0000000a090a7210 */ /* 0x040fe40007ffe0ff */
[C---:B------:R-:W-:Y:S02]  /*0240*/  IADD3 R12, PT, PT, R9.reuse, R12, RZ ;  /* 0x0000000c090c7210 */ /* 0x040fe40007ffe0ff */
[C---:B------:R-:W-:Y:S02]  /*0250*/  IADD3 R14, PT, PT, R9.reuse, R14, RZ ;  /* 0x0000000e090e7210 */ /* 0x040fe40007ffe0ff */
[C---:B------:R-:W-:Y:S02]  /*0260*/  IADD3 R4, PT, PT, R9.reuse, R5, R16 ;  /* 0x0000000509047210 */ /* 0x040fe40007ffe010 */
[----:B------:R-:W-:Y:S02]  /*0270*/  IADD3 R9, PT, PT, R9, R18, RZ ;  /* 0x0000001209097210 */ /* 0x000fe40007ffe0ff */
[----:B------:R-:W-:-:S02]  /*0280*/  MOV R25, RZ ;  /* 0x000000ff00197202 */ /* 0x000fc40000000f00 */
[----:B------:R-:W-:Y:S02]  /*0290*/  MOV R13, R0 ;  /* 0x00000000000d7202 */ /* 0x000fe40000000f00 */
[----:B------:R-:W-:-:S07]  /*02a0*/  IADD3 R24, PT, PT, -R7, RZ, RZ ;  /* 0x000000ff07187210 */ /* 0x000fce0007ffe1ff */
.L_x_2:
[----:B------:R-:W0:Y:S01]  /*02b0*/  LDC.64 R20, c[0x0][0x380] ;  /* 0x0000e000ff147b82 */ /* 0x000e220000000a00 */
[----:B------:R-:W-:-:S07]  /*02c0*/  IADD3 R23, PT, PT, R15, -0x3, RZ ;  /* 0xfffffffd0f177810 */ /* 0x000fce0007ffe0ff */
[----:B------:R-:W1:Y:S01]  /*02d0*/  LDC.64 R16, c[0x0][0x388] ;  /* 0x0000e200ff107b82 */ /* 0x000e620000000a00 */
[----:B0-----:R-:W-:-:S06]  /*02e0*/  IMAD.WIDE.U32 R22, R23, 0x4, R20 ;  /* 0x0000000417167825 */ /* 0x001fcc00078e0014 */
[----:B------:R-:W2:Y:S01]  /*02f0*/  LDG.E R22, desc[UR4][R22.64] ;  /* 0x0000000416167981 */ /* 0x000ea2000c1e1900 */
[----:B-1----:R-:W-:-:S06]  /*0300*/  IMAD.WIDE.U32 R18, R13, 0x4, R16 ;  /* 0x000000040d127825 */ /* 0x002fcc00078e0010 */
[----:B------:R-:W2:Y:S01]  /*0310*/  LDG.E R18, desc[UR4][R18.64] ;  /* 0x0000000412127981 */ /* 0x000ea2000c1e1900 */
[----:B------:R-:W-:Y:S01]  /*0320*/  IADD3 R27, PT, PT, R15, -0x2, RZ ;  /* 0xfffffffe0f1b7810 */ /* 0x000fe20007ffe0ff */
[----:B------:R-:W-:-:S06]  /*0330*/  IMAD.WIDE.U32 R28, R4, 0x4, R16 ;  /* 0x00000004041c7825 */ /* 0x000fcc00078e0010 */
[----:B------:R-:W3:Y:S01]  /*0340*/  LDG.E R28, desc[UR4][R28.64] ;  /* 0x000000041c1c7981 */ /* 0x000ee2000c1e1900 */
[----:B--2---:R-:W-:Y:S01]  /*0350*/  FFMA R25, R22, R18, R25 ;  /* 0x0000001216197223 */ /* 0x004fe20000000019 */
[----:B------:R-:W-:Y:S01]  /*0360*/  IMAD.WIDE.U32 R22, R27, 0x4, R20 ;  /* 0x000000041b167825 */ /* 0x000fe200078e0014 */
[----:B------:R-:W-:-:S05]  /*0370*/  IADD3 R27, PT, PT, R15, -0x1, RZ ;  /* 0xffffffff0f1b7810 */ /* 0x000fca0007ffe0ff */
[----:B------:R-:W-:Y:S01]  /*0380*/  IMAD.WIDE.U32 R26, R27, 0x4, R20 ;  /* 0x000000041b1a7825 */ /* 0x000fe200078e0014 */
[----:B------:R-:W3:Y:S04]  /*0390*/  LDG.E R22, desc[UR4][R22.64] ;  /* 0x0000000416167981 */ /* 0x000ee8000c1e1900 */
[----:B------:R0:W2:Y:S02]  /*03a0*/  LDG.E R18, desc[UR4][R26.64] ;  /* 0x000000041a127981 */ /* 0x0000a4000c1e1900 */
[----:B0-----:R-:W-:-:S05]  /*03b0*/  IMAD.WIDE.U32 R26, R11, 0x4, R16 ;  /* 0x000000040b1a7825 */ /* 0x001fca00078e0010 */
[----:B------:R-:W2:Y:S01]  /*03c0*/  LDG.E R19, desc[UR4][R26.64] ;  /* 0x000000041a137981 */ /* 0x000ea2000c1e1900 */
[----:B------:R-:W-:Y:S01]  /*03d0*/  IADD3 R23, PT, PT, R15, 0x1, RZ ;  /* 0x000000010f177810 */ /* 0x000fe20007ffe0ff */
[----:B---3--:R-:W-:-:S04]  /*03e0*/  FFMA R25, R22, R28, R25 ;  /* 0x0000001c16197223 */ /* 0x008fc80000000019 */
[----:B--2---:R-:W-:Y:S01]  /*03f0*/  FFMA R25, R18, R19, R25 ;  /* 0x0000001312197223 */ /* 0x004fe20000000019 */
[----:B------:R-:W-:-:S05]  /*0400*/  IMAD.WIDE.U32 R18, R15, 0x4, R20 ;  /* 0x000000040f127825 */ /* 0x000fca00078e0014 */
[----:B------:R0:W2:Y:S02]  /*0410*/  LDG.E R28, desc[UR4][R18.64] ;  /* 0x00000004121c7981 */ /* 0x0000a4000c1e1900 */
[----:B0-----:R-:W-:-:S04]  /*0420*/  IMAD.WIDE.U32 R18, R23, 0x4, R20 ;  /* 0x0000000417127825 */ /* 0x001fc800078e0014 */
[--C-:B------:R-:W-:Y:S02]  /*0430*/  IMAD.WIDE.U32 R22, R8, 0x4, R16.reuse ;  /* 0x0000000408167825 */ /* 0x100fe400078e0010 */
[----:B------:R-:W3:Y:S04]  /*0440*/  LDG.E R18, desc[UR4][R18.64] ;  /* 0x0000000412127981 */ /* 0x000ee8000c1e1900 */
[----:B------:R0:W2:Y:S02]  /*0450*/  LDG.E R29, desc[UR4][R22.64] ;  /* 0x00000004161d7981 */ /* 0x0000a4000c1e1900 */
[----:B0-----:R-:W-:-:S05]  /*0460*/  IMAD.WIDE.U32 R22, R10, 0x4, R16 ;  /* 0x000000040a167825 */ /* 0x001fca00078e0010 */
[----:B------:R0:W3:Y:S01]  /*0470*/  LDG.E R26, desc[UR4][R22.64] ;  /* 0x00000004161a7981 */ /* 0x0000e2000c1e1900 */
[C---:B------:R-:W-:Y:S02]  /*0480*/  IADD3 R27, PT, PT, R15.reuse, 0x3, RZ ;  /* 0x000000030f1b7810 */ /* 0x040fe40007ffe0ff */
[C---:B0-----:R-:W-:Y:S01]  /*0490*/  IADD3 R23, PT, PT, R15.reuse, 0x4, RZ ;  /* 0x000000040f177810 */ /* 0x041fe20007ffe0ff */
[----:B--2---:R-:W-:Y:S01]  /*04a0*/  FFMA R25, R28, R29, R25 ;  /* 0x0000001d1c197223 */ /* 0x004fe20000000019 */
[----:B------:R-:W-:-:S05]  /*04b0*/  IADD3 R29, PT, PT, R15, 0x2, RZ ;  /* 0x000000020f1d7810 */ /* 0x000fca0007ffe0ff */
[----:B------:R-:W-:-:S06]  /*04c0*/  IMAD.WIDE.U32 R28, R29, 0x4, R20 ;  /* 0x000000041d1c7825 */ /* 0x000fcc00078e0014 */
[----:B------:R-:W2:Y:S01]  /*04d0*/  LDG.E R28, desc[UR4][R28.64] ;  /* 0x000000041c1c7981 */ /* 0x000ea2000c1e1900 */
[----:B---3--:R-:W-:Y:S01]  /*04e0*/  FFMA R25, R18, R26, R25 ;  /* 0x0000001a12197223 */ /* 0x008fe20000000019 */
[----:B------:R-:W-:-:S04]  /*04f0*/  IMAD.WIDE.U32 R18, R12, 0x4, R16 ;  /* 0x000000040c127825 */ /* 0x000fc800078e0010 */
[--C-:B------:R-:W-:Y:S02]  /*0500*/  IMAD.WIDE.U32 R26, R27, 0x4, R20.reuse ;  /* 0x000000041b1a7825 */ /* 0x100fe400078e0014 */
[----:B------:R-:W2:Y:S02]  /*0510*/  LDG.E R18, desc[UR4][R18.64] ;  /* 0x0000000412127981 */ /* 0x000ea4000c1e1900 */
[----:B------:R-:W-:Y:S02]  /*0520*/  IMAD.WIDE.U32 R20, R23, 0x4, R20 ;  /* 0x0000000417147825 */ /* 0x000fe400078e0014 */
[----:B------:R-:W3:Y:S02]  /*0530*/  LDG.E R26, desc[UR4][R26.64] ;  /* 0x000000041a1a7981 */ /* 0x000ee4000c1e1900 */
[--C-:B------:R-:W-:Y:S02]  /*0540*/  IMAD.WIDE.U32 R22, R14, 0x4, R16.reuse ;  /* 0x000000040e167825 */ /* 0x100fe400078e0010 */
[----:B------:R-:W4:Y:S02]  /*0550*/  LDG.E R20, desc[UR4][R20.64] ;  /* 0x0000000414147981 */ /* 0x000f24000c1e1900 */
[----:B------:R-:W-:-:S02]  /*0560*/  IMAD.WIDE.U32 R16, R9, 0x4, R16 ;  /* 0x0000000409107825 */ /* 0x000fc400078e0010 */
[----:B------:R-:W3:Y:S04]  /*0570*/  LDG.E R23, desc[UR4][R22.64] ;  /* 0x0000000416177981 */ /* 0x000ee8000c1e1900 */
[----:B------:R-:W4:Y:S01]  /*0580*/  LDG.E R16, desc[UR4][R16.64] ;  /* 0x0000000410107981 */ /* 0x000f22000c1e1900 */
[----:B------:R-:W-:-:S04]  /*0590*/  IADD3 R24, PT, PT, R24, 0x8, RZ ;  /* 0x0000000818187810 */ /* 0x000fc80007ffe0ff */
[----:B------:R-:W-:Y:S02]  /*05a0*/  ISETP.NE.AND P1, PT, R24, RZ, PT ;  /* 0x000000ff1800720c */ /* 0x000fe40003f25270 */
[----:B------:R-:W-:Y:S02]  /*05b0*/  IADD3 R15, PT, PT, R15, 0x8, RZ ;  /* 0x000000080f0f7810 */ /* 0x000fe40007ffe0ff */
[C---:B------:R-:W-:Y:S02]  /*05c0*/  LEA R4, R5.reuse, R4, 0x3 ;  /* 0x0000000405047211 */ /* 0x040fe400078e18ff */
[C---:B------:R-:W-:Y:S02]  /*05d0*/  LEA R11, R5.reuse, R11, 0x3 ;  /* 0x0000000b050b7211 */ /* 0x040fe400078e18ff */
[C---:B------:R-:W-:Y:S02]  /*05e0*/  LEA R8, R5.reuse, R8, 0x3 ;  /* 0x0000000805087211 */ /* 0x040fe400078e18ff */
[----:B------:R-:W-:-:S02]  /*05f0*/  LEA R10, R5, R10, 0x3 ;  /* 0x0000000a050a7211 */ /* 0x000fc400078e18ff */
[C---:B------:R-:W-:Y:S02]  /*0600*/  LEA R12, R5.reuse, R12, 0x3 ;  /* 0x0000000c050c7211 */ /* 0x040fe400078e18ff */
[C---:B------:R-:W-:Y:S02]  /*0610*/  LEA R14, R5.reuse, R14, 0x3 ;  /* 0x0000000e050e7211 */ /* 0x040fe400078e18ff */
[C---:B------:R-:W-:Y:S02]  /*0620*/  LEA R9, R5.reuse, R9, 0x3 ;  /* 0x0000000905097211 */ /* 0x040fe400078e18ff */
[----:B------:R-:W-:Y:S01]  /*0630*/  LEA R13, R5, R13, 0x3 ;  /* 0x0000000d050d7211 */ /* 0x000fe200078e18ff */
[----:B--2---:R-:W-:-:S04]  /*0640*/  FFMA R25, R28, R18, R25 ;  /* 0x000000121c197223 */ /* 0x004fc80000000019 */
[----:B---3--:R-:W-:-:S04]  /*0650*/  FFMA R25, R26, R23, R25 ;  /* 0x000000171a197223 */ /* 0x008fc80000000019 */
[----:B----4-:R-:W-:Y:S01]  /*0660*/  FFMA R25, R20, R16, R25 ;  /* 0x0000001014197223 */ /* 0x010fe20000000019 */
[----:B------:R-:W-:Y:S06]  /*0670*/  @P1 BRA `(.L_x_2) ;  /* 0xfffffffc000c1947 */ /* 0x000fec000383ffff */
.L_x_1:
[----:B------:R-:W-:Y:S05]  /*0680*/  @!P0 BRA `(.L_x_0) ;  /* 0x0000000400048947 */ /* 0x000fea0003800000 */
[----:B------:R-:W-:Y:S02]  /*0690*/  ISETP.GE.U32.AND P0, PT, R6, 0x4, PT ;  /* 0x000000040600780c */ /* 0x000fe40003f06070 */
[----:B------:R-:W-:-:S04]  /*06a0*/  LOP3.LUT R24, R2, 0x3, RZ, 0xc0, !PT ;  /* 0x0000000302187812 */ /* 0x000fc800078ec0ff */
[----:B------:R-:W-:-:S07]  /*06b0*/  ISETP.NE.AND P1, PT, R24, RZ, PT ;  /* 0x000000ff1800720c */ /* 0x000fce0003f25270 */
[----:B------:R-:W-:Y:S06]  /*06c0*/  @!P0 BRA `(.L_x_3) ;  /* 0x00000000007c8947 */ /* 0x000fec0003800000 */
[----:B------:R-:W0:Y:S01]  /*06d0*/  LDC.64 R8, c[0x0][0x388] ;  /* 0x0000e200ff087b82 */ /* 0x000e220000000a00 */
[----:B------:R-:W-:Y:S02]  /*06e0*/  IMAD R13, R3, R2, R7 ;  /* 0x00000002030d7224 */ /* 0x000fe400078e0207 */
[----:B------:R-:W-:-:S03]  /*06f0*/  IMAD R6, R7, R5, R0 ;  /* 0x0000000507067224 */ /* 0x000fc600078e0200 */
[C---:B------:R-:W-:Y:S02]  /*0700*/  IADD3 R21, PT, PT, R13.reuse, 0x1, RZ ;  /* 0x000000010d157810 */ /* 0x040fe40007ffe0ff */
[----:B------:R-:W1:Y:S01]  /*0710*/  LDC.64 R10, c[0x0][0x380] ;  /* 0x0000e000ff0a7b82 */ /* 0x000e620000000a00 */
[C---:B------:R-:W-:Y:S02]  /*0720*/  IADD3 R15, PT, PT, R13.reuse, 0x2, RZ ;  /* 0x000000020d0f7810 */ /* 0x040fe40007ffe0ff */
[----:B------:R-:W-:Y:S01]  /*0730*/  IADD3 R27, PT, PT, R13, 0x3, RZ ;  /* 0x000000030d1b7810 */ /* 0x000fe20007ffe0ff */
[C---:B0-----:R-:W-:Y:S01]  /*0740*/  IMAD.WIDE.U32 R18, R6.reuse, 0x4, R8 ;  /* 0x0000000406127825 */ /* 0x041fe200078e0008 */
[----:B------:R-:W-:-:S04]  /*0750*/  IADD3 R6, PT, PT, R6, R5, RZ ;  /* 0x0000000506067210 */ /* 0x000fc80007ffe0ff */
[CC--:B------:R-:W-:Y:S01]  /*0760*/  IADD3 R14, PT, PT, R6.reuse, R5.reuse, RZ ;  /* 0x00000005060e7210 */ /* 0x0c0fe20007ffe0ff */
[--C-:B-1----:R-:W-:Y:S01]  /*0770*/  IMAD.WIDE.U32 R22, R13, 0x4, R10.reuse ;  /* 0x000000040d167825 */ /* 0x102fe200078e000a */
[----:B------:R-:W2:Y:S03]  /*0780*/  LDG.E R18, desc[UR4][R18.64] ;  /* 0x0000000412127981 */ /* 0x000ea6000c1e1900 */
[----:B------:R-:W-:Y:S01]  /*0790*/  IMAD.WIDE.U32 R20, R21, 0x4, R10 ;  /* 0x0000000415147825 */ /* 0x000fe200078e000a */
[----:B------:R-:W2:Y:S03]  /*07a0*/  LDG.E R4, desc[UR4][R22.64] ;  /* 0x0000000416047981 */ /* 0x000ea6000c1e1900 */
[----:B------:R-:W-:Y:S01]  /*07b0*/  IMAD.WIDE.U32 R16, R6, 0x4, R8 ;  /* 0x0000000406107825 */ /* 0x000fe200078e0008 */
[----:B------:R-:W-:Y:S01]  /*07c0*/  IADD3 R29, PT, PT, R14, R5, RZ ;  /* 0x000000050e1d7210 */ /* 0x000fe20007ffe0ff */
[----:B------:R-:W3:Y:S02]  /*07d0*/  LDG.E R20, desc[UR4][R20.64] ;  /* 0x0000000414147981 */ /* 0x000ee4000c1e1900 */
[----:B------:R-:W-:-:S02]  /*07e0*/  IMAD.WIDE.U32 R12, R15, 0x4, R10 ;  /* 0x000000040f0c7825 */ /* 0x000fc400078e000a */
[----:B------:R-:W3:Y:S02]  /*07f0*/  LDG.E R17, desc[UR4][R16.64] ;  /* 0x0000000410117981 */ /* 0x000ee4000c1e1900 */
[----:B------:R-:W-:Y:S02]  /*0800*/  IMAD.WIDE.U32 R14, R14, 0x4, R8 ;  /* 0x000000040e0e7825 */ /* 0x000fe400078e0008 */
[----:B------:R-:W4:Y:S02]  /*0810*/  LDG.E R13, desc[UR4][R12.64] ;  /* 0x000000040c0d7981 */ /* 0x000f24000c1e1900 */
[----:B------:R-:W-:Y:S02]  /*0820*/  IMAD.WIDE.U32 R10, R27, 0x4, R10 ;  /* 0x000000041b0a7825 */ /* 0x000fe400078e000a */
[----:B------:R-:W4:Y:S02]  /*0830*/  LDG.E R14, desc[UR4][R14.64] ;  /* 0x000000040e0e7981 */ /* 0x000f24000c1e1900 */
[----:B------:R-:W-:-:S02]  /*0840*/  IMAD.WIDE.U32 R8, R29, 0x4, R8 ;  /* 0x000000041d087825 */ /* 0x000fc400078e0008 */
[----:B------:R-:W5:Y:S04]  /*0850*/  LDG.E R11, desc[UR4][R10.64] ;  /* 0x000000040a0b7981 */ /* 0x000f68000c1e1900 */
[----:B------:R-:W5:Y:S01]  /*0860*/  LDG.E R8, desc[UR4][R8.64] ;  /* 0x0000000408087981 */ /* 0x000f62000c1e1900 */
[----:B------:R-:W-:Y:S01]  /*0870*/  IADD3 R7, PT, PT, R7, 0x4, RZ ;  /* 0x0000000407077810 */ /* 0x000fe20007ffe0ff */
[----:B--2---:R-:W-:-:S04]  /*0880*/  FFMA R25, R4, R18, R25 ;  /* 0x0000001204197223 */ /* 0x004fc80000000019 */
[----:B---3--:R-:W-:-:S04]  /*0890*/  FFMA R20, R20, R17, R25 ;  /* 0x0000001114147223 */ /* 0x008fc80000000019 */
[----:B----4-:R-:W-:-:S04]  /*08a0*/  FFMA R20, R13, R14, R20 ;  /* 0x0000000e0d147223 */ /* 0x010fc80000000014 */
[----:B-----5:R-:W-:-:S07]  /*08b0*/  FFMA R25, R11, R8, R20 ;  /* 0x000000080b197223 */ /* 0x020fce0000000014 */
.L_x_3:
[----:B------:R-:W-:Y:S05]  /*08c0*/  @!P1 BRA `(.L_x_0) ;  /* 0x0000000000749947 */ /* 0x000fea0003800000 */
[----:B------:R-:W0:Y:S01]  /*08d0*/  LDC.64 R16, c[0x0][0x380] ;  /* 0x0000e000ff107b82 */ /* 0x000e220000000a00 */
[----:B------:R-:W-:Y:S02]  /*08e0*/  ISETP.NE.AND P0, PT, R24, 0x1, PT ;  /* 0x000000011800780c */ /* 0x000fe40003f05270 */
[----:B------:R-:W-:-:S04]  /*08f0*/  LOP3.LUT R4, R2, 0x1, RZ, 0xc0, !PT ;  /* 0x0000000102047812 */ /* 0x000fc800078ec0ff */
[----:B------:R-:W-:Y:S01]  /*0900*/  ISETP.NE.U32.AND P1, PT, R4, 0x1, PT ;  /* 0x000000010400780c */ /* 0x000fe20003f25070 */
[----:B------:R-:W1:Y:S06]  /*0910*/  LDC.64 R8, c[0x0][0x388] ;  /* 0x0000e200ff087b82 */ /* 0x000e6c0000000a00 */
[----:B------:R-:W-:Y:S02]  /*0920*/  @P0 IMAD R15, R3, R2, R7 ;  /* 0x00000002030f0224 */ /* 0x000fe400078e0207 */
[----:B------:R-:W2:Y:S01]  /*0930*/  LDC.64 R10, c[0x0][0x380] ;  /* 0x0000e000ff0a7b82 */ /* 0x000ea20000000a00 */
[C---:B------:R-:W-:Y:S01]  /*0940*/  @P0 IMAD R14, R7.reuse, R5, R0 ;  /* 0x00000005070e0224 */ /* 0x040fe200078e0200 */
[----:B------:R-:W-:-:S02]  /*0950*/  @P0 IADD3 R7, PT, PT, R7, 0x2, RZ ;  /* 0x0000000207070810 */ /* 0x000fc40007ffe0ff */
[C---:B------:R-:W-:Y:S02]  /*0960*/  @P0 IADD3 R21, PT, PT, R15.reuse, 0x1, RZ ;  /* 0x000000010f150810 */ /* 0x040fe40007ffe0ff */
[----:B------:R-:W-:Y:S02]  /*0970*/  @P0 IADD3 R23, PT, PT, R14, R5, RZ ;  /* 0x000000050e170210 */ /* 0x000fe40007ffe0ff */
[----:B------:R-:W3:Y:S01]  /*0980*/  LDC.64 R12, c[0x0][0x388] ;  /* 0x0000e200ff0c7b82 */ /* 0x000ee20000000a00 */
[----:B0-----:R-:W-:-:S04]  /*0990*/  @P0 IMAD.WIDE.U32 R18, R15, 0x4, R16 ;  /* 0x000000040f120825 */ /* 0x001fc800078e0010 */
[----:B------:R-:W-:Y:S01]  /*09a0*/  @P0 IMAD.WIDE.U32 R16, R21, 0x4, R16 ;  /* 0x0000000415100825 */ /* 0x000fe200078e0010 */
[----:B------:R-:W4:Y:S03]  /*09b0*/  @P0 LDG.E R4, desc[UR4][R18.64] ;  /* 0x0000000412040981 */ /* 0x000f26000c1e1900 */
[----:B-1----:R-:W-:Y:S02]  /*09c0*/  @P0 IMAD.WIDE.U32 R14, R14, 0x4, R8 ;  /* 0x000000040e0e0825 */ /* 0x002fe400078e0008 */
[----:B------:R-:W5:Y:S02]  /*09d0*/  @P0 LDG.E R17, desc[UR4][R16.64] ;  /* 0x0000000410110981 */ /* 0x000f64000c1e1900 */
[----:B------:R-:W-:Y:S02]  /*09e0*/  @!P1 IMAD R21, R3, R2, R7 ;  /* 0x0000000203159224 */ /* 0x000fe400078e0207 */
[----:B------:R-:W-:Y:S01]  /*09f0*/  @P0 IMAD.WIDE.U32 R8, R23, 0x4, R8 ;  /* 0x0000000417080825 */ /* 0x000fe200078e0008 */
[----:B------:R-:W4:Y:S03]  /*0a00*/  @P0 LDG.E R14, desc[UR4][R14.64] ;  /* 0x000000040e0e0981 */ /* 0x000f26000c1e1900 */
[----:B------:R-:W-:-:S02]  /*0a10*/  @!P1 IMAD R7, R7, R5, R0 ;  /* 0x0000000507079224 */ /* 0x000fc400078e0200 */
[----:B--2---:R-:W-:Y:S01]  /*0a20*/  @!P1 IMAD.WIDE.U32 R10, R21, 0x4, R10 ;  /* 0x00000004150a9825 */ /* 0x004fe200078e000a */
[----:B------:R-:W5:Y:S03]  /*0a30*/  @P0 LDG.E R8, desc[UR4][R8.64] ;  /* 0x0000000408080981 */ /* 0x000f66000c1e1900 */
[----:B---3--:R-:W-:Y:S02]  /*0a40*/  @!P1 IMAD.WIDE.U32 R12, R7, 0x4, R12 ;  /* 0x00000004070c9825 */ /* 0x008fe400078e000c */
[----:B------:R-:W2:Y:S04]  /*0a50*/  @!P1 LDG.E R10, desc[UR4][R10.64] ;  /* 0x000000040a0a9981 */ /* 0x000ea8000c1e1900 */
[----:B------:R-:W2:Y:S01]  /*0a60*/  @!P1 LDG.E R12, desc[UR4][R12.64] ;  /* 0x000000040c0c9981 */ /* 0x000ea2000c1e1900 */
[----:B----4-:R-:W-:-:S04]  /*0a70*/  @P0 FFMA R4, R4, R14, R25 ;  /* 0x0000000e04040223 */ /* 0x010fc80000000019 */
[----:B-----5:R-:W-:-:S04]  /*0a80*/  @P0 FFMA R25, R17, R8, R4 ;  /* 0x0000000811190223 */ /* 0x020fc80000000004 */
[----:B--2---:R-:W-:-:S07]  /*0a90*/  @!P1 FFMA R25, R10, R12, R25 ;  /* 0x0000000c0a199223 */ /* 0x004fce0000000019 */
.L_x_0:
[----:B------:R-:W0:Y:S01]  /*0aa0*/  LDC.64 R6, c[0x0][0x390] ;  /* 0x0000e400ff067b82 */ /* 0x000e220000000a00 */
[----:B------:R-:W-:Y:S01]  /*0ab0*/  IMAD R3, R3, R5, R0 ;  /* 0x0000000503037224 */ /* 0x000fe200078e0200 */
[----:B------:R-:W1:Y:S01]  /*0ac0*/  LDCU UR6, c[0x0][0x3a8] ;  /* 0x00007500ff0677ac */ /* 0x000e620008000800 */
[----:B------:R-:W2:Y:S02]  /*0ad0*/  LDCU UR7, c[0x0][0x3a4] ;  /* 0x00007480ff0777ac */ /* 0x000ea40008000800 */
[----:B0-----:R-:W-:-:S05]  /*0ae0*/  IMAD.WIDE.U32 R2, R3, 0x4, R6 ;  /* 0x0000000403027825 */ /* 0x001fca00078e0006 */
[----:B------:R-:W1:Y:S02]  /*0af0*/  LDG.E R0, desc[UR4][R2.64] ;  /* 0x0000000402007981 */ /* 0x000e64000c1e1900 */
[----:B-1----:R-:W-:-:S04]  /*0b00*/  FMUL R0, R0, UR6 ;  /* 0x0000000600007c20 */ /* 0x002fc80008400000 */
[----:B--2---:R-:W-:-:S05]  /*0b10*/  FFMA R25, R25, UR7, R0 ;  /* 0x0000000719197c23 */ /* 0x004fca0008000000 */
[----:B------:R-:W-:Y:S01]  /*0b20*/  STG.E desc[UR4][R2.64], R25 ;  /* 0x0000001902007986 */ /* 0x000fe2000c101904 */
[----:B------:R-:W-:Y:S05]  /*0b30*/  EXIT ;  /* 0x000000000000794d */ /* 0x000fea0003800000 */
.L_x_4:
[----:B------:R-:W-:-:S00]  /*0b40*/  BRA `(.L_x_4) ;  /* 0xfffffffc00fc7947 */ /* 0x000fc0000383ffff */
[----:B------:R-:W-:-:S00]  /*0b50*/  NOP ;  /* 0x0000000000007918 */ /* 0x000fc00000000000 */
        /* <DEDUP_REMOVED lines=10> */
.L_x_5:


//--------------------- .nv.shared.reserved.0     --------------------------
	.section	.nv.shared.reserved.0,"aw",@nobits
	.weak		__nv_reservedSMEM_offset_0_alias
	.size		__nv_reservedSMEM_offset_0_alias, 0, 64
	.other		__nv_reservedSMEM_offset_0_alias,@"STO_CUDA_RESERVED_SHARED STV_DEFAULT"
__nv_reservedSMEM_offset_0_alias:
	.zero		0
	.zero		64


//--------------------- .nv.constant0._Z15gemm_coalescingPKfS0_Pfiiiff --------------------------
	.section	.nv.constant0._Z15gemm_coalescingPKfS0_Pfiiiff,"a",@progbits
	.sectionflags	@""
	.align	4
.nv.constant0._Z15gemm_coalescingPKfS0_Pfiiiff:
	.zero		940


//--------------------- SYMBOLS --------------------------

	.type		.nv.reservedSmem.offset0,@object
	.size		.nv.reservedSmem.offset0,0x4
